	.headerflags	@"EF_CUDA_TEXMODE_UNIFIED EF_CUDA_64BIT_ADDRESS EF_CUDA_ACCELERATORS EF_CUDA_SM90 EF_CUDA_VIRTUAL_SM(EF_CUDA_SM90)"
	.elftype	@"ET_EXEC"


//--------------------- .nv.info                  --------------------------
	.section	.nv.info,"",@"SHT_CUDA_INFO"
	.align	4


	//----- nvinfo : EIATTR_REGCOUNT
	.align		4
        /*0000*/ 	.byte	0x04, 0x2f
        /*0002*/ 	.short	(.L_1 - .L_0)
	.align		4
.L_0:
        /*0004*/ 	.word	index@(triton_poi_fused_cat_9)
        /*0008*/ 	.word	0x00000011


	//----- nvinfo : EIATTR_MIN_STACK_SIZE
	.align		4
.L_1:
        /*000c*/ 	.byte	0x04, 0x12
        /*000e*/ 	.short	(.L_3 - .L_2)
	.align		4
.L_2:
        /*0010*/ 	.word	index@(triton_poi_fused_cat_9)
        /*0014*/ 	.word	0x00000000


	//----- nvinfo : EIATTR_FRAME_SIZE
	.align		4
.L_3:
        /*0018*/ 	.byte	0x04, 0x11
        /*001a*/ 	.short	(.L_5 - .L_4)
	.align		4
.L_4:
        /*001c*/ 	.word	index@(triton_poi_fused_cat_9)
        /*0020*/ 	.word	0x00000000


	//----- nvinfo : EIATTR_MIN_STACK_SIZE
	.align		4
.L_5:
        /*0024*/ 	.byte	0x04, 0x12
        /*0026*/ 	.short	(.L_7 - .L_6)
	.align		4
.L_6:
        /*0028*/ 	.word	index@(triton_poi_fused_cat_9)
        /*002c*/ 	.word	0x00000000
.L_7:


//--------------------- .nv.info.triton_poi_fused_cat_9 --------------------------
	.section	.nv.info.triton_poi_fused_cat_9,"",@"SHT_CUDA_INFO"
	.sectionflags	@""
	.align	4


	//----- nvinfo : EIATTR_CUDA_API_VERSION
	.align		4
        /*0000*/ 	.byte	0x04, 0x37
        /*0002*/ 	.short	(.L_9 - .L_8)
.L_8:
        /*0004*/ 	.word	0x0000007c


	//----- nvinfo : EIATTR_KPARAM_INFO
	.align		4
.L_9:
        /*0008*/ 	.byte	0x04, 0x17
        /*000a*/ 	.short	(.L_11 - .L_10)
.L_10:
        /*000c*/ 	.word	0x00000000
        /*0010*/ 	.short	0x0003
        /*0012*/ 	.short	0x0018
        /*0014*/ 	.byte	0x00, 0xf0, 0x11, 0x00


	//----- nvinfo : EIATTR_KPARAM_INFO
	.align		4
.L_11:
        /*0018*/ 	.byte	0x04, 0x17
        /*001a*/ 	.short	(.L_13 - .L_12)
.L_12:
        /*001c*/ 	.word	0x00000000
        /*0020*/ 	.short	0x0002
        /*0022*/ 	.short	0x0010
        /*0024*/ 	.byte	0x00, 0xf4, 0x21, 0x00


	//----- nvinfo : EIATTR_KPARAM_INFO
	.align		4
.L_13:
        /*0028*/ 	.byte	0x04, 0x17
        /*002a*/ 	.short	(.L_15 - .L_14)
.L_14:
        /*002c*/ 	.word	0x00000000
        /*0030*/ 	.short	0x0001
        /*0032*/ 	.short	0x0008
        /*0034*/ 	.byte	0x00, 0xf4, 0x21, 0x00


	//----- nvinfo : EIATTR_KPARAM_INFO
	.align		4
.L_15:
        /*0038*/ 	.byte	0x04, 0x17
        /*003a*/ 	.short	(.L_17 - .L_16)
.L_16:
        /*003c*/ 	.word	0x00000000
        /*0040*/ 	.short	0x0000
        /*0042*/ 	.short	0x0000
        /*0044*/ 	.byte	0x00, 0xf4, 0x21, 0x00


	//----- nvinfo : EIATTR_SPARSE_MMA_MASK
	.align		4
.L_17:
        /*0048*/ 	.byte	0x03, 0x50
        /*004a*/ 	.short	0x0000


	//----- nvinfo : EIATTR_MAXREG_COUNT
	.align		4
        /*004c*/ 	.byte	0x03, 0x1b
        /*004e*/ 	.short	0x00ff


	//----- nvinfo : EIATTR_EXIT_INSTR_OFFSETS
	.align		4
        /*0050*/ 	.byte	0x04, 0x1c
        /*0052*/ 	.short	(.L_19 - .L_18)


	//   ....[0]....
.L_18:
        /*0054*/ 	.word	0x000002d0


	//----- nvinfo : EIATTR_REQNTID
	.align		4
.L_19:
        /*0058*/ 	.byte	0x04, 0x10
        /*005a*/ 	.short	(.L_21 - .L_20)
.L_20:
        /*005c*/ 	.word	0x00000080
        /*0060*/ 	.word	0x00000001
        /*0064*/ 	.word	0x00000001


	//----- nvinfo : EIATTR_CBANK_PARAM_SIZE
	.align		4
.L_21:
        /*0068*/ 	.byte	0x03, 0x19
        /*006a*/ 	.short	0x001c


	//----- nvinfo : EIATTR_PARAM_CBANK
	.align		4
        /*006c*/ 	.byte	0x04, 0x0a
        /*006e*/ 	.short	(.L_23 - .L_22)
	.align		4
.L_22:
        /*0070*/ 	.word	index@(.nv.constant0.triton_poi_fused_cat_9)
        /*0074*/ 	.short	0x0210
        /*0076*/ 	.short	0x001c


	//----- nvinfo : EIATTR_SW_WAR
	.align		4
.L_23:
        /*0078*/ 	.byte	0x04, 0x36
        /*007a*/ 	.short	(.L_25 - .L_24)
.L_24:
        /*007c*/ 	.word	0x00000008
.L_25:


//--------------------- .nv.callgraph             --------------------------
	.section	.nv.callgraph,"",@"SHT_CUDA_CALLGRAPH"
	.align	4
	.sectionentsize	8
	.align		4
        /*0000*/ 	.word	0x00000000
	.align		4
        /*0004*/ 	.word	0xffffffff
	.align		4
        /*0008*/ 	.word	0x00000000
	.align		4
        /*000c*/ 	.word	0xfffffffe
	.align		4
        /*0010*/ 	.word	0x00000000
	.align		4
        /*0014*/ 	.word	0xfffffffd
	.align		4
        /*0018*/ 	.word	0x00000000
	.align		4
        /*001c*/ 	.word	0xfffffffc


//--------------------- .text.triton_poi_fused_cat_9 --------------------------
	.section	.text.triton_poi_fused_cat_9,"ax",@progbits
	.align	128
        .global         triton_poi_fused_cat_9
        .type           triton_poi_fused_cat_9,@function
        .size           triton_poi_fused_cat_9,(.L_x_1 - triton_poi_fused_cat_9)
        .other          triton_poi_fused_cat_9,@"STO_CUDA_ENTRY STV_DEFAULT"
triton_poi_fused_cat_9:
.text.triton_poi_fused_cat_9:
[----:B------:R-:W-:Y:S01]  /*0000*/  LDC R1, c[0x0][0x28] ;  /* 0x00000a00ff017b82 */ /* 0x000fe20000000800 */
[----:B------:R-:W1:Y:S07]  /*0010*/  S2R R0, SR_TID.X ;  /* 0x0000000000007919 */ /* 0x000e6e0000002100 */
[----:B------:R-:W2:Y:S01]  /*0020*/  LDC.64 R4, c[0x0][0x210] ;  /* 0x00008400ff047b82 */ /* 0x000ea20000000a00 */
[----:B------:R-:W-:Y:S01]  /*0030*/  ULDC.64 UR4, c[0x0][0x210] ;  /* 0x0000840000047ab9 */ /* 0x000fe20000000a00 */
[----:B------:R-:W-:Y:S01]  /*0040*/  CS2R R12, SRZ ;  /* 0x00000000000c7805 */ /* 0x000fe2000001ff00 */
[----:B------:R-:W3:Y:S01]  /*0050*/  S2R R3, SR_CTAID.X ;  /* 0x0000000000037919 */ /* 0x000ee20000002500 */
[----:B-1----:R-:W-:-:S05]  /*0060*/  LOP3.LUT R0, R0, 0x7f, RZ, 0xc0, !PT ;  /* 0x0000007f00007812 */ /* 0x002fca00078ec0ff */
[----:B---3--:R-:W-:Y:S02]  /*0070*/  IMAD R0, R3, 0x80, R0 ;  /* 0x0000008003007824 */ /* 0x008fe400078e0200 */
[----:B------:R-:W1:Y:S03]  /*0080*/  LDC.64 R2, c[0x0][0x218] ;  /* 0x00008600ff027b82 */ /* 0x000e660000000a00 */
[----:B------:R-:W-:-:S04]  /*0090*/  SHF.R.S32.HI R7, RZ, 0x1f, R0 ;  /* 0x0000001fff077819 */ /* 0x000fc80000011400 */
[----:B------:R-:W-:-:S04]  /*00a0*/  LEA.HI R7, R7, R0, RZ, 0x7 ;  /* 0x0000000007077211 */ /* 0x000fc800078f38ff */
[----:B------:R-:W-:Y:S02]  /*00b0*/  SHF.R.S32.HI R6, RZ, 0x7, R7 ;  /* 0x00000007ff067819 */ /* 0x000fe40000011407 */
[----:B------:R-:W-:-:S03]  /*00c0*/  LOP3.LUT R7, R7, 0xffffff80, RZ, 0xc0, !PT ;  /* 0xffffff8007077812 */ /* 0x000fc600078ec0ff */
[----:B------:R-:W-:Y:S02]  /*00d0*/  IMAD.SHL.U32 R6, R6, 0x40, RZ ;  /* 0x0000004006067824 */ /* 0x000fe400078e00ff */
[----:B------:R-:W-:-:S03]  /*00e0*/  IMAD.IADD R9, R0, 0x1, -R7 ;  /* 0x0000000100097824 */ /* 0x000fc600078e0a07 */
[--C-:B------:R-:W-:Y:S01]  /*00f0*/  SHF.R.S32.HI R8, RZ, 0x1f, R6.reuse ;  /* 0x0000001fff087819 */ /* 0x100fe20000011406 */
[C---:B------:R-:W-:Y:S01]  /*0100*/  IMAD.IADD R11, R9.reuse, 0x1, R6 ;  /* 0x00000001090b7824 */ /* 0x040fe200078e0206 */
[----:B------:R-:W-:Y:S01]  /*0110*/  IADD3 R7, P0, R9, R6, RZ ;  /* 0x0000000609077210 */ /* 0x000fe20007f1e0ff */
[C---:B-1----:R-:W-:Y:S01]  /*0120*/  IMAD.WIDE R2, R9.reuse, 0x4, R2 ;  /* 0x0000000409027825 */ /* 0x042fe200078e0202 */
[C---:B------:R-:W-:Y:S02]  /*0130*/  ISETP.GT.AND P1, PT, R9.reuse, 0x3f, PT ;  /* 0x0000003f0900780c */ /* 0x040fe40003f24270 */
[----:B------:R-:W-:Y:S01]  /*0140*/  LEA.HI.X.SX32 R8, R9, R8, 0x1, P0 ;  /* 0x0000000809087211 */ /* 0x000fe200000f0eff */
[----:B--2---:R-:W-:Y:S01]  /*0150*/  IMAD.WIDE R4, R11, 0x4, R4 ;  /* 0x000000040b047825 */ /* 0x004fe200078e0204 */
[----:B------:R-:W-:Y:S02]  /*0160*/  LEA R6, P2, R7, UR4, 0x2 ;  /* 0x0000000407067c11 */ /* 0x000fe4000f8410ff */
[----:B------:R-:W-:-:S02]  /*0170*/  CS2R R10, SRZ ;  /* 0x00000000000a7805 */ /* 0x000fc4000001ff00 */
[----:B------:R-:W-:Y:S02]  /*0180*/  ISETP.GE.AND P0, PT, R9, 0x40, PT ;  /* 0x000000400900780c */ /* 0x000fe40003f06270 */
[----:B------:R-:W-:Y:S01]  /*0190*/  LEA.HI.X R7, R7, UR5, R8, 0x2, P2 ;  /* 0x0000000507077c11 */ /* 0x000fe200090f1408 */
[----:B------:R-:W-:Y:S01]  /*01a0*/  ULDC.64 UR4, c[0x0][0x208] ;  /* 0x0000820000047ab9 */ /* 0x000fe20000000a00 */
[----:B------:R-:W1:Y:S01]  /*01b0*/  LDC.64 R8, c[0x0][0x220] ;  /* 0x00008800ff087b82 */ /* 0x000e620000000a00 */
[----:B------:R-:W2:Y:S04]  /*01c0*/  @P1 LDG.E.EL R13, desc[UR4][R2.64+-0x100] ;  /* 0xffff0004020d1981 */ /* 0x000ea8000c2e1900 */
[----:B------:R-:W3:Y:S04]  /*01d0*/  @P1 LDG.E.EL R12, desc[UR4][R6.64+-0x100] ;  /* 0xffff0004060c1981 */ /* 0x000ee8000c2e1900 */
[----:B------:R1:W4:Y:S04]  /*01e0*/  @!P0 LDG.E.EL R11, desc[UR4][R2.64] ;  /* 0x00000004020b8981 */ /* 0x000328000c2e1900 */
[----:B------:R-:W5:Y:S01]  /*01f0*/  @!P0 LDG.E.EL R10, desc[UR4][R4.64] ;  /* 0x00000004040a8981 */ /* 0x000f62000c2e1900 */
[----:B-1----:R-:W-:Y:S01]  /*0200*/  IMAD.WIDE R2, R0, 0x4, R8 ;  /* 0x0000000400027825 */ /* 0x002fe200078e0208 */
[----:B--2---:R-:W-:-:S02]  /*0210*/  SEL R13, R13, RZ, P1 ;  /* 0x000000ff0d0d7207 */ /* 0x004fc40000800000 */
[----:B---3--:R-:W-:Y:S02]  /*0220*/  SEL R14, R12, RZ, P1 ;  /* 0x000000ff0c0e7207 */ /* 0x008fe40000800000 */
[----:B----4-:R-:W-:-:S03]  /*0230*/  SEL R11, R11, RZ, !P0 ;  /* 0x000000ff0b0b7207 */ /* 0x010fc60004000000 */
[----:B------:R-:W-:Y:S01]  /*0240*/  FADD R13, R14, R13 ;  /* 0x0000000d0e0d7221 */ /* 0x000fe20000000000 */
[----:B-----5:R-:W-:-:S04]  /*0250*/  SEL R12, R10, RZ, !P0 ;  /* 0x000000ff0a0c7207 */ /* 0x020fc80004000000 */
[----:B------:R-:W-:Y:S01]  /*0260*/  FSETP.GEU.AND P2, PT, -R13, RZ, PT ;  /* 0x000000ff0d00720b */ /* 0x000fe20003f4e100 */
[----:B------:R-:W-:Y:S01]  /*0270*/  FADD R13, RZ, -R13 ;  /* 0x8000000dff0d7221 */ /* 0x000fe20000000000 */
[C---:B------:R-:W-:Y:S01]  /*0280*/  FSETP.GEU.AND P1, PT, R12.reuse, -R11, PT ;  /* 0x8000000b0c00720b */ /* 0x040fe20003f2e000 */
[----:B------:R-:W-:-:S05]  /*0290*/  FADD R10, R12, R11 ;  /* 0x0000000b0c0a7221 */ /* 0x000fca0000000000 */
[----:B------:R-:W-:Y:S02]  /*02a0*/  FSEL R5, R10, RZ, P1 ;  /* 0x000000ff0a057208 */ /* 0x000fe40000800000 */
[----:B------:R-:W-:-:S05]  /*02b0*/  @P0 FSEL R5, R13, RZ, P2 ;  /* 0x000000ff0d050208 */ /* 0x000fca0001000000 */
[----:B------:R-:W-:Y:S01]  /*02c0*/  STG.E desc[UR4][R2.64], R5 ;  /* 0x0000000502007986 */ /* 0x000fe2000c101904 */
[----:B------:R-:W-:Y:S05]  /*02d0*/  EXIT ;  /* 0x000000000000794d */ /* 0x000fea0003800000 */
.L_x_0:
[----:B------:R-:W-:-:S00]  /*02e0*/  BRA `(.L_x_0) ;  /* 0xfffffffc00fc7947 */ /* 0x000fc0000383ffff */
[----:B------:R-:W-:-:S00]  /*02f0*/  NOP ;  /* 0x0000000000007918 */ /* 0x000fc00000000000 */
        /* <DEDUP_REMOVED lines=8> */
.L_x_1:


//--------------------- .nv.constant0.triton_poi_fused_cat_9 --------------------------
	.section	.nv.constant0.triton_poi_fused_cat_9,"a",@progbits
	.sectionflags	@""
	.align	4
.nv.constant0.triton_poi_fused_cat_9:
	.zero		556
